	.version 2.2
	.target sm_20
	// compiled with /home/bachelor/deicide218/cuda-3.2/open64/lib//be
	// nvopencc 3.2 built on 2010-11-03

	//-----------------------------------------------------------
	// Compiling histo_prescan.cpp3.i (/tmp/ccBI#.uCFJkk)
	//-----------------------------------------------------------

	//-----------------------------------------------------------
	// Options:
	//-----------------------------------------------------------
	//  Target:ptx, ISA:sm_20, Endian:little, Pointer Size:64
	//  -O3	(Optimization level)
	//  -g0	(Debug level)
	//  -m2	(Report advisories)
	//-----------------------------------------------------------

	.file	1	"<command-line>"
	.file	2	"histo_prescan.cudafe2.gpu"
	.file	3	"/usr/lib/gcc/x86_64-linux-gnu/4.4.7/include/stddef.h"
	.file	4	"/home/bachelor/deicide218/cuda-3.2/bin/../include/crt/device_runtime.h"
	.file	5	"/home/bachelor/deicide218/cuda-3.2/bin/../include/host_defines.h"
	.file	6	"/home/bachelor/deicide218/cuda-3.2/bin/../include/builtin_types.h"
	.file	7	"/home/bachelor/deicide218/cuda-3.2/bin/../include/device_types.h"
	.file	8	"/home/bachelor/deicide218/cuda-3.2/bin/../include/driver_types.h"
	.file	9	"/home/bachelor/deicide218/cuda-3.2/bin/../include/surface_types.h"
	.file	10	"/home/bachelor/deicide218/cuda-3.2/bin/../include/texture_types.h"
	.file	11	"/home/bachelor/deicide218/cuda-3.2/bin/../include/vector_types.h"
	.file	12	"/home/bachelor/deicide218/cuda-3.2/bin/../include/device_launch_parameters.h"
	.file	13	"/home/bachelor/deicide218/cuda-3.2/bin/../include/crt/storage_class.h"
	.file	14	"/usr/include/x86_64-linux-gnu/bits/types.h"
	.file	15	"/usr/include/time.h"
	.file	16	"/home/bachelor/deicide218/cuda-3.2/bin/../include/sm_11_atomic_functions.h"
	.file	17	"/home/bachelor/deicide218/cuda-3.2/bin/../include/common_functions.h"
	.file	18	"/home/bachelor/deicide218/cuda-3.2/bin/../include/math_functions.h"
	.file	19	"/home/bachelor/deicide218/cuda-3.2/bin/../include/math_constants.h"
	.file	20	"/home/bachelor/deicide218/cuda-3.2/bin/../include/device_functions.h"
	.file	21	"/home/bachelor/deicide218/cuda-3.2/bin/../include/sm_12_atomic_functions.h"
	.file	22	"/home/bachelor/deicide218/cuda-3.2/bin/../include/sm_13_double_functions.h"
	.file	23	"/home/bachelor/deicide218/cuda-3.2/bin/../include/sm_20_atomic_functions.h"
	.file	24	"/home/bachelor/deicide218/cuda-3.2/bin/../include/sm_20_intrinsics.h"
	.file	25	"/home/bachelor/deicide218/cuda-3.2/bin/../include/surface_functions.h"
	.file	26	"/home/bachelor/deicide218/cuda-3.2/bin/../include/texture_fetch_functions.h"
	.file	27	"/home/bachelor/deicide218/cuda-3.2/bin/../include/math_functions_dbl_ptx3.h"
	.file	28	"histo_prescan.cu"


	.entry _Z20histo_prescan_kernelPjiS_ (
		.param .u64 __cudaparm__Z20histo_prescan_kernelPjiS__input,
		.param .s32 __cudaparm__Z20histo_prescan_kernelPjiS__size,
		.param .u64 __cudaparm__Z20histo_prescan_kernelPjiS__minmax)
	{
	.reg .u32 %r<39>;
	.reg .u64 %rd<25>;
	.reg .f32 %f<56>;
	.reg .pred %p<12>;
	.shared .align 8 .b8 __cuda___cuda_local_var_35000_35_non_const_Avg24[2048];
	.shared .align 8 .b8 __cuda___cuda_local_var_35001_35_non_const_StdDev2072[2048];
	.loc	28	15	0
$LDWbegin__Z20histo_prescan_kernelPjiS_:
	.loc	28	26	0
	ld.param.u32 	%r1, [__cudaparm__Z20histo_prescan_kernelPjiS__size];
	mov.u32 	%r2, %nctaid.x;
	div.u32 	%r3, %r1, %r2;
	mov.u32 	%r4, %ctaid.x;
	mul.lo.u32 	%r5, %r4, %r3;
	mov.u32 	%r6, %tid.x;
	add.u32 	%r7, %r5, %r6;
	mov.s32 	%r8, %r7;
	shr.s32 	%r9, %r3, 31;
	mov.s32 	%r10, 7;
	and.b32 	%r11, %r9, %r10;
	add.s32 	%r12, %r11, %r3;
	shr.s32 	%r13, %r12, 3;
	add.u32 	%r14, %r13, %r5;
	setp.gt.s32 	%p1, %r14, %r7;
	@!%p1 bra 	$Lt_0_14082;
	cvt.s64.s32 	%rd1, %r7;
	mov.u32 	%r15, %ntid.x;
	cvt.s64.u32 	%rd2, %r15;
	mul.wide.s32 	%rd3, %r7, 4;
	mul.wide.u32 	%rd4, %r15, 4;
	ld.param.u64 	%rd5, [__cudaparm__Z20histo_prescan_kernelPjiS__input];
	add.u64 	%rd6, %rd5, %rd3;
	mov.u32 	%r16, 0;
	mov.f32 	%f1, 0f00000000;     	// 0
$Lt_0_8450:
 //<loop> Loop body line 26, nesting depth: 1, estimated iterations: unknown
	.loc	28	28	0
	ld.global.u32 	%r17, [%rd6+0];
	cvt.rn.f32.u32 	%f2, %r17;
	add.f32 	%f1, %f2, %f1;
	.loc	28	29	0
	add.u32 	%r16, %r16, 1;
	add.u32 	%r8, %r8, %r15;
	add.u64 	%rd6, %rd6, %rd4;
	setp.lt.s32 	%p2, %r8, %r14;
	@%p2 bra 	$Lt_0_8450;
	bra.uni 	$Lt_0_7938;
$Lt_0_14082:
	mov.u32 	%r16, 0;
	mov.f32 	%f1, 0f00000000;     	// 0
$Lt_0_7938:
	.loc	28	32	0
	mov.u64 	%rd7, __cuda___cuda_local_var_35000_35_non_const_Avg24;
	.loc	28	33	0
	cvt.rn.f32.u32 	%f3, %r16;
	div.rn.f32 	%f4, %f1, %f3;
	cvt.u64.u32 	%rd8, %r6;
	mul.wide.u32 	%rd9, %r6, 4;
	add.u64 	%rd10, %rd9, %rd7;
	st.shared.f32 	[%rd10+0], %f4;
	.loc	28	37	0
	mov.s32 	%r18, %r7;
	@!%p1 bra 	$Lt_0_14338;
	cvt.s64.s32 	%rd11, %r7;
	mov.u32 	%r15, %ntid.x;
	cvt.s64.u32 	%rd12, %r15;
	mul.wide.s32 	%rd13, %r7, 4;
	mul.wide.u32 	%rd4, %r15, 4;
	ld.param.u64 	%rd14, [__cudaparm__Z20histo_prescan_kernelPjiS__input];
	add.u64 	%rd15, %rd14, %rd13;
	mov.f32 	%f5, 0f00000000;     	// 0
$Lt_0_9474:
 //<loop> Loop body line 37, nesting depth: 1, estimated iterations: unknown
	.loc	28	39	0
	ld.global.u32 	%r19, [%rd15+0];
	cvt.rn.f32.u32 	%f6, %r19;
	sub.f32 	%f7, %f6, %f4;
	fma.rn.f32 	%f5, %f7, %f7, %f5;
	add.u32 	%r18, %r18, %r15;
	add.u64 	%rd15, %rd15, %rd4;
	setp.lt.s32 	%p3, %r18, %r14;
	@%p3 bra 	$Lt_0_9474;
	bra.uni 	$Lt_0_8962;
$Lt_0_14338:
	mov.f32 	%f5, 0f00000000;     	// 0
$Lt_0_8962:
	.loc	28	42	0
	mov.u64 	%rd16, __cuda___cuda_local_var_35001_35_non_const_StdDev2072;
	.loc	28	43	0
	add.u64 	%rd17, %rd9, %rd16;
	div.rn.f32 	%f8, %f5, %f3;
	sqrt.rn.f32 	%f9, %f8;
	st.shared.f32 	[%rd17+0], %f9;
	mov.s32 	%r20, 256;
$Lt_0_10498:
 //<loop> Loop body line 43, nesting depth: 1, estimated iterations: unknown
	.loc	28	56	0
	bar.sync 	0;
	setp.le.u32 	%p4, %r20, %r6;
	@%p4 bra 	$Lt_0_10754;
 //<loop> Part of loop body line 43, head labeled $Lt_0_10498
	.loc	28	57	0
	add.u32 	%r21, %r20, %r6;
	cvt.u64.u32 	%rd18, %r21;
	mul.wide.u32 	%rd19, %r21, 4;
	ld.shared.f32 	%f10, [%rd10+0];
	add.u64 	%rd20, %rd19, %rd7;
	ld.shared.f32 	%f11, [%rd20+0];
	add.f32 	%f12, %f10, %f11;
	st.shared.f32 	[%rd10+0], %f12;
	ld.shared.f32 	%f13, [%rd17+0];
	add.u64 	%rd21, %rd19, %rd16;
	ld.shared.f32 	%f14, [%rd21+0];
	add.f32 	%f15, %f13, %f14;
	st.shared.f32 	[%rd17+0], %f15;
$Lt_0_10754:
 //<loop> Part of loop body line 43, head labeled $Lt_0_10498
	.loc	28	55	0
	shr.s32 	%r20, %r20, 1;
	mov.u32 	%r22, 31;
	setp.gt.s32 	%p5, %r20, %r22;
	@%p5 bra 	$Lt_0_10498;
	mov.u32 	%r23, 15;
	setp.gt.u32 	%p6, %r6, %r23;
	@%p6 bra 	$Lt_0_11522;
	.loc	28	61	0
	ld.shared.f32 	%f16, [%rd10+0];
	ld.shared.f32 	%f17, [%rd10+64];
	add.f32 	%f18, %f16, %f17;
	st.shared.f32 	[%rd10+0], %f18;
	ld.shared.f32 	%f19, [%rd17+0];
	ld.shared.f32 	%f20, [%rd17+64];
	add.f32 	%f21, %f19, %f20;
	st.shared.f32 	[%rd17+0], %f21;
$Lt_0_11522:
	mov.u32 	%r24, 7;
	setp.gt.u32 	%p7, %r6, %r24;
	@%p7 bra 	$Lt_0_12034;
	.loc	28	64	0
	ld.shared.f32 	%f22, [%rd10+0];
	ld.shared.f32 	%f23, [%rd10+32];
	add.f32 	%f24, %f22, %f23;
	st.shared.f32 	[%rd10+0], %f24;
	ld.shared.f32 	%f25, [%rd17+0];
	ld.shared.f32 	%f26, [%rd17+32];
	add.f32 	%f27, %f25, %f26;
	st.shared.f32 	[%rd17+0], %f27;
$Lt_0_12034:
	mov.u32 	%r25, 3;
	setp.gt.u32 	%p8, %r6, %r25;
	@%p8 bra 	$Lt_0_12546;
	.loc	28	67	0
	ld.shared.f32 	%f28, [%rd10+0];
	ld.shared.f32 	%f29, [%rd10+16];
	add.f32 	%f30, %f28, %f29;
	st.shared.f32 	[%rd10+0], %f30;
	ld.shared.f32 	%f31, [%rd17+0];
	ld.shared.f32 	%f32, [%rd17+16];
	add.f32 	%f33, %f31, %f32;
	st.shared.f32 	[%rd17+0], %f33;
$Lt_0_12546:
	mov.u32 	%r26, 1;
	setp.gt.u32 	%p9, %r6, %r26;
	@%p9 bra 	$Lt_0_13058;
	.loc	28	70	0
	ld.shared.f32 	%f34, [%rd10+0];
	ld.shared.f32 	%f35, [%rd10+8];
	add.f32 	%f36, %f34, %f35;
	st.shared.f32 	[%rd10+0], %f36;
	ld.shared.f32 	%f37, [%rd17+0];
	ld.shared.f32 	%f38, [%rd17+8];
	add.f32 	%f39, %f37, %f38;
	st.shared.f32 	[%rd17+0], %f39;
$Lt_0_13058:
	mov.u32 	%r27, 0;
	setp.ne.u32 	%p10, %r6, %r27;
	@%p10 bra 	$Lt_0_13570;
	ld.shared.v2.f32 	{%f40,%f41}, [__cuda___cuda_local_var_35000_35_non_const_Avg24+0];
	.loc	20	531	0
	add.f32 	%f42, %f40, %f41;
	mov.f32 	%f43, 0f3b000000;    	// 0.00195312
	mul.f32 	%f44, %f42, %f43;
	ld.shared.v2.f32 	{%f45,%f46}, [__cuda___cuda_local_var_35001_35_non_const_StdDev2072+0];
	add.f32 	%f47, %f45, %f46;
	mov.f32 	%f48, 0f3b000000;    	// 0.00195312
	mul.f32 	%f49, %f47, %f48;
	.loc	16	144	0
	ld.param.u64 	%rd22, [__cudaparm__Z20histo_prescan_kernelPjiS__minmax];
	mov.f32 	%f50, 0f41200000;    	// 10
	mul.f32 	%f51, %f49, %f50;
	sub.f32 	%f52, %f44, %f51;
	cvt.rzi.u32.f32 	%r28, %f52;
	mov.u32 	%r29, -1431655765;
	mul.hi.u32 	%r30, %r28, %r29;
	shr.u32 	%r31, %r30, 14;
	atom.global.min.u32 	%r32, [%rd22], %r31;
	.loc	16	154	0
	add.u64 	%rd23, %rd22, 4;
	mov.f32 	%f53, 0f41200000;    	// 10
	fma.rn.f32 	%f54, %f49, %f53, %f44;
	cvt.rzi.u32.f32 	%r33, %f54;
	mov.u32 	%r34, -1431655765;
	mul.hi.u32 	%r35, %r33, %r34;
	shr.u32 	%r36, %r35, 14;
	atom.global.max.u32 	%r37, [%rd23], %r36;
$Lt_0_13570:
	.loc	28	85	0
	exit;
$LDWend__Z20histo_prescan_kernelPjiS_:
	} // _Z20histo_prescan_kernelPjiS_



// ===== COMPILED SASS (sm_100) =====

	.target	sm_100

	.elftype	@"ET_EXEC"


//--------------------- .note.nv.tkinfo           --------------------------
	.section	.note.nv.tkinfo,"",@"SHT_NOTE"
	.sectionflags	@"SHF_NOTE_NV_TKINFO"
	.tkinfo
        /*0018*/ 	.word	0x00000002
        /*0030*/ 	.string	""
        /*0030*/ 	.string	"ptxas"
        /*0030*/ 	.string	"Cuda compilation tools, release 13.0, V13.0.88"
        /*0030*/ 	.string	"Build cuda_13.0.r13.0/compiler.36424714_0"
        /*0030*/ 	.string	"-arch sm_100 "



//--------------------- .note.nv.cuinfo           --------------------------
	.section	.note.nv.cuinfo,"",@"SHT_NOTE"
	.sectionflags	@"SHF_NOTE_NV_CUINFO"
        /*0018*/ 	.short	0x0002
        /*001a*/ 	.short	0x0014
        /*001c*/ 	.short	0x0082
	.zero		2


//--------------------- .nv.info                  --------------------------
	.section	.nv.info,"",@"SHT_CUDA_INFO"
	.align	4


	//----- nvinfo : EIATTR_REGCOUNT
	.align		4
        /*0000*/ 	.byte	0x04, 0x2f
        /*0002*/ 	.short	(.L_1 - .L_0)
	.align		4
.L_0:
        /*0004*/ 	.word	index@(_Z20histo_prescan_kernelPjiS_)
        /*0008*/ 	.word	0x00000014


	//----- nvinfo : EIATTR_FRAME_SIZE
	.align		4
.L_1:
        /*000c*/ 	.byte	0x04, 0x11
        /*000e*/ 	.short	(.L_3 - .L_2)
	.align		4
.L_2:
        /*0010*/ 	.word	index@($__internal_1_$__cuda_sm3x_div_rn_noftz_f32_slowpath)
        /*0014*/ 	.word	0x00000000


	//----- nvinfo : EIATTR_FRAME_SIZE
	.align		4
.L_3:
        /*0018*/ 	.byte	0x04, 0x11
        /*001a*/ 	.short	(.L_5 - .L_4)
	.align		4
.L_4:
        /*001c*/ 	.word	index@($__internal_0_$__cuda_sm20_sqrt_rn_f32_slowpath)
        /*0020*/ 	.word	0x00000000


	//----- nvinfo : EIATTR_FRAME_SIZE
	.align		4
.L_5:
        /*0024*/ 	.byte	0x04, 0x11
        /*0026*/ 	.short	(.L_7 - .L_6)
	.align		4
.L_6:
        /*0028*/ 	.word	index@(_Z20histo_prescan_kernelPjiS_)
        /*002c*/ 	.word	0x00000000


	//----- nvinfo : EIATTR_MIN_STACK_SIZE
	.align		4
.L_7:
        /*0030*/ 	.byte	0x04, 0x12
        /*0032*/ 	.short	(.L_9 - .L_8)
	.align		4
.L_8:
        /*0034*/ 	.word	index@(_Z20histo_prescan_kernelPjiS_)
        /*0038*/ 	.word	0x00000000
.L_9:


//--------------------- .nv.compat                --------------------------
	.section	.nv.compat,"",@"SHT_CUDA_COMPAT_INFO"
	.align	4
        /*0000*/ 	.byte	0x02, 0x09, 0x00, 0x00, 0x02, 0x02, 0x01, 0x00, 0x02, 0x05, 0x05, 0x00, 0x03, 0x07, 0x01, 0x01
        /*0010*/ 	.byte	0x02, 0x03, 0x00, 0x00, 0x02, 0x06, 0x01, 0x00, 0x04, 0x0b, 0x08, 0x00, 0x01, 0x00, 0x00, 0x00
        /*0020*/ 	.byte	0x00, 0x00, 0x00, 0x00


//--------------------- .nv.info._Z20histo_prescan_kernelPjiS_ --------------------------
	.section	.nv.info._Z20histo_prescan_kernelPjiS_,"",@"SHT_CUDA_INFO"
	.sectionflags	@""
	.align	4


	//----- nvinfo : EIATTR_CUDA_API_VERSION
	.align		4
        /*0000*/ 	.byte	0x04, 0x37
        /*0002*/ 	.short	(.L_11 - .L_10)
.L_10:
        /*0004*/ 	.word	0x00000082


	//----- nvinfo : EIATTR_KPARAM_INFO
	.align		4
.L_11:
        /*0008*/ 	.byte	0x04, 0x17
        /*000a*/ 	.short	(.L_13 - .L_12)
.L_12:
        /*000c*/ 	.word	0x00000000
        /*0010*/ 	.short	0x0002
        /*0012*/ 	.short	0x0010
        /*0014*/ 	.byte	0x00, 0xf0, 0x21, 0x00


	//----- nvinfo : EIATTR_KPARAM_INFO
	.align		4
.L_13:
        /*0018*/ 	.byte	0x04, 0x17
        /*001a*/ 	.short	(.L_15 - .L_14)
.L_14:
        /*001c*/ 	.word	0x00000000
        /*0020*/ 	.short	0x0001
        /*0022*/ 	.short	0x0008
        /*0024*/ 	.byte	0x00, 0xf0, 0x11, 0x00


	//----- nvinfo : EIATTR_KPARAM_INFO
	.align		4
.L_15:
        /*0028*/ 	.byte	0x04, 0x17
        /*002a*/ 	.short	(.L_17 - .L_16)
.L_16:
        /*002c*/ 	.word	0x00000000
        /*0030*/ 	.short	0x0000
        /*0032*/ 	.short	0x0000
        /*0034*/ 	.byte	0x00, 0xf0, 0x21, 0x00


	//----- nvinfo : EIATTR_SPARSE_MMA_MASK
	.align		4
.L_17:
        /*0038*/ 	.byte	0x03, 0x50
        /*003a*/ 	.short	0x0000


	//----- nvinfo : EIATTR_MAXREG_COUNT
	.align		4
        /*003c*/ 	.byte	0x03, 0x1b
        /*003e*/ 	.short	0x00ff


	//----- nvinfo : EIATTR_NUM_BARRIERS
	.align		4
        /*0040*/ 	.byte	0x02, 0x4c
        /*0042*/ 	.byte	0x01
	.zero		1


	//----- nvinfo : EIATTR_MERCURY_ISA_VERSION
	.align		4
        /*0044*/ 	.byte	0x03, 0x5f
        /*0046*/ 	.short	0x0101


	//----- nvinfo : EIATTR_VRC_CTA_INIT_COUNT
	.align		4
        /*0048*/ 	.byte	0x02, 0x4a
	.zero		1
	.zero		1


	//----- nvinfo : EIATTR_EXIT_INSTR_OFFSETS
	.align		4
        /*004c*/ 	.byte	0x04, 0x1c
        /*004e*/ 	.short	(.L_19 - .L_18)


	//   ....[0]....
.L_18:
        /*0050*/ 	.word	0x00000b70


	//   ....[1]....
        /*0054*/ 	.word	0x00000d10


	//----- nvinfo : EIATTR_CRS_STACK_SIZE
	.align		4
.L_19:
        /*0058*/ 	.byte	0x04, 0x1e
        /*005a*/ 	.short	(.L_21 - .L_20)
.L_20:
        /*005c*/ 	.word	0x00000000


	//----- nvinfo : EIATTR_CBANK_PARAM_SIZE
	.align		4
.L_21:
        /*0060*/ 	.byte	0x03, 0x19
        /*0062*/ 	.short	0x0018


	//----- nvinfo : EIATTR_PARAM_CBANK
	.align		4
        /*0064*/ 	.byte	0x04, 0x0a
        /*0066*/ 	.short	(.L_23 - .L_22)
	.align		4
.L_22:
        /*0068*/ 	.word	index@(.nv.constant0._Z20histo_prescan_kernelPjiS_)
        /*006c*/ 	.short	0x0380
        /*006e*/ 	.short	0x0018


	//----- nvinfo : EIATTR_SW_WAR
	.align		4
.L_23:
        /*0070*/ 	.byte	0x04, 0x36
        /*0072*/ 	.short	(.L_25 - .L_24)
.L_24:
        /*0074*/ 	.word	0x00000008
.L_25:


//--------------------- .nv.callgraph             --------------------------
	.section	.nv.callgraph,"",@"SHT_CUDA_CALLGRAPH"
	.align	4
	.sectionentsize	8
	.align		4
        /*0000*/ 	.word	0x00000000
	.align		4
        /*0004*/ 	.word	0xffffffff
	.align		4
        /*0008*/ 	.word	0x00000000
	.align		4
        /*000c*/ 	.word	0xfffffffe
	.align		4
        /*0010*/ 	.word	0x00000000
	.align		4
        /*0014*/ 	.word	0xfffffffd
	.align		4
        /*0018*/ 	.word	0x00000000
	.align		4
        /*001c*/ 	.word	0xfffffffc


//--------------------- .text._Z20histo_prescan_kernelPjiS_ --------------------------
	.section	.text._Z20histo_prescan_kernelPjiS_,"ax",@progbits
	.align	128
.text._Z20histo_prescan_kernelPjiS_:
        .type           _Z20histo_prescan_kernelPjiS_,@function
        .size           _Z20histo_prescan_kernelPjiS_,(.L_x_34 - _Z20histo_prescan_kernelPjiS_)
        .other          _Z20histo_prescan_kernelPjiS_,@"STO_CUDA_ENTRY STV_DEFAULT"
_Z20histo_prescan_kernelPjiS_:
[----:B------:R-:W-:Y:S01]  /*0000*/  LDC R1, c[0x0][0x37c] ;  /* 0x0000df00ff017b82 */ /* 0x000fe20000000800 */
[----:B------:R-:W0:Y:S07]  /*0010*/  LDCU UR4, c[0x0][0x370] ;  /* 0x00006e00ff0477ac */ /* 0x000e2e0008000800 */
[----:B------:R-:W1:Y:S01]  /*0020*/  LDC R4, c[0x0][0x388] ;  /* 0x0000e200ff047b82 */ /* 0x000e620000000800 */
[----:B------:R-:W-:Y:S01]  /*0030*/  BSSY.RECONVERGENT B0, `(.L_x_0) ;  /* 0x0000031000007945 */ /* 0x000fe20003800200 */
[----:B------:R-:W2:Y:S01]  /*0040*/  LDCU.64 UR8, c[0x0][0x358] ;  /* 0x00006b00ff0877ac */ /* 0x000ea20008000a00 */
[----:B0-----:R-:W0:Y:S01]  /*0050*/  I2F.U32.RP R0, UR4 ;  /* 0x0000000400007d06 */ /* 0x001e220008209000 */
[----:B------:R-:W-:-:S07]  /*0060*/  ISETP.NE.U32.AND P2, PT, RZ, UR4, PT ;  /* 0x00000004ff007c0c */ /* 0x000fce000bf45070 */
[----:B0-----:R-:W0:Y:S02]  /*0070*/  MUFU.RCP R0, R0 ;  /* 0x0000000000007308 */ /* 0x001e240000001000 */
[----:B0-----:R-:W-:-:S06]  /*0080*/  VIADD R2, R0, 0xffffffe ;  /* 0x0ffffffe00027836 */ /* 0x001fcc0000000000 */
[----:B------:R0:W3:Y:S02]  /*0090*/  F2I.FTZ.U32.TRUNC.NTZ R3, R2 ;  /* 0x0000000200037305 */ /* 0x0000e4000021f000 */
[----:B0-----:R-:W-:Y:S02]  /*00a0*/  HFMA2 R2, -RZ, RZ, 0, 0 ;  /* 0x00000000ff027431 */ /* 0x001fe400000001ff */
[----:B---3--:R-:W-:-:S04]  /*00b0*/  IMAD.MOV R5, RZ, RZ, -R3 ;  /* 0x000000ffff057224 */ /* 0x008fc800078e0a03 */
[----:B------:R-:W-:-:S04]  /*00c0*/  IMAD R5, R5, UR4, RZ ;  /* 0x0000000405057c24 */ /* 0x000fc8000f8e02ff */
[----:B------:R-:W-:Y:S02]  /*00d0*/  IMAD.HI.U32 R3, R3, R5, R2 ;  /* 0x0000000503037227 */ /* 0x000fe400078e0002 */
[----:B------:R-:W0:Y:S04]  /*00e0*/  S2R R2, SR_TID.X ;  /* 0x0000000000027919 */ /* 0x000e280000002100 */
[----:B-1----:R-:W-:-:S04]  /*00f0*/  IMAD.HI.U32 R3, R3, R4, RZ ;  /* 0x0000000403037227 */ /* 0x002fc800078e00ff */
[----:B------:R-:W-:-:S04]  /*0100*/  IMAD.MOV R5, RZ, RZ, -R3 ;  /* 0x000000ffff057224 */ /* 0x000fc800078e0a03 */
[----:B------:R-:W-:Y:S02]  /*0110*/  IMAD R0, R5, UR4, R4 ;  /* 0x0000000405007c24 */ /* 0x000fe4000f8e0204 */
[----:B------:R-:W1:Y:S03]  /*0120*/  S2R R4, SR_CTAID.X ;  /* 0x0000000000047919 */ /* 0x000e660000002500 */
[----:B------:R-:W-:-:S13]  /*0130*/  ISETP.GE.U32.AND P0, PT, R0, UR4, PT ;  /* 0x0000000400007c0c */ /* 0x000fda000bf06070 */
[----:B------:R-:W-:Y:S01]  /*0140*/  @P0 VIADD R0, R0, -UR4 ;  /* 0x8000000400000c36 */ /* 0x000fe20008000000 */
[----:B------:R-:W-:-:S04]  /*0150*/  @P0 IADD3 R3, PT, PT, R3, 0x1, RZ ;  /* 0x0000000103030810 */ /* 0x000fc80007ffe0ff */
[----:B------:R-:W-:-:S13]  /*0160*/  ISETP.GE.U32.AND P1, PT, R0, UR4, PT ;  /* 0x0000000400007c0c */ /* 0x000fda000bf26070 */
[----:B------:R-:W-:Y:S01]  /*0170*/  @P1 VIADD R3, R3, 0x1 ;  /* 0x0000000103031836 */ /* 0x000fe20000000000 */
[----:B------:R-:W-:-:S04]  /*0180*/  @!P2 LOP3.LUT R3, RZ, UR4, RZ, 0x33, !PT ;  /* 0x00000004ff03ac12 */ /* 0x000fc8000f8e33ff */
[----:B------:R-:W-:Y:S01]  /*0190*/  SHF.R.S32.HI R0, RZ, 0x1f, R3 ;  /* 0x0000001fff007819 */ /* 0x000fe20000011403 */
[----:B-1----:R-:W-:-:S03]  /*01a0*/  IMAD R5, R3, R4, RZ ;  /* 0x0000000403057224 */ /* 0x002fc600078e02ff */
[----:B------:R-:W-:Y:S02]  /*01b0*/  LOP3.LUT R0, R0, 0x7, RZ, 0xc0, !PT ;  /* 0x0000000700007812 */ /* 0x000fe400078ec0ff */
[----:B0-----:R-:W-:-:S03]  /*01c0*/  IADD3 R4, PT, PT, R5, R2, RZ ;  /* 0x0000000205047210 */ /* 0x001fc60007ffe0ff */
[----:B------:R-:W-:-:S05]  /*01d0*/  IMAD.IADD R0, R3, 0x1, R0 ;  /* 0x0000000103007824 */ /* 0x000fca00078e0200 */
[----:B------:R-:W-:-:S04]  /*01e0*/  LEA.HI.SX32 R5, R0, R5, 0x1d ;  /* 0x0000000500057211 */ /* 0x000fc800078feaff */
[----:B------:R-:W-:-:S13]  /*01f0*/  ISETP.GT.AND P2, PT, R5, R4, PT ;  /* 0x000000040500720c */ /* 0x000fda0003f44270 */
[----:B--2---:R-:W-:Y:S05]  /*0200*/  @!P2 BRA `(.L_x_1) ;  /* 0x000000000044a947 */ /* 0x004fea0003800000 */
[----:B------:R-:W0:Y:S01]  /*0210*/  LDC.64 R6, c[0x0][0x380] ;  /* 0x0000e000ff067b82 */ /* 0x000e220000000a00 */
[----:B------:R-:W-:Y:S01]  /*0220*/  BSSY.RECONVERGENT B1, `(.L_x_2) ;  /* 0x000000e000017945 */ /* 0x000fe20003800200 */
[----:B------:R-:W-:Y:S01]  /*0230*/  IMAD.MOV.U32 R0, RZ, RZ, R4 ;  /* 0x000000ffff007224 */ /* 0x000fe200078e0004 */
[----:B------:R-:W-:Y:S01]  /*0240*/  MOV R8, RZ ;  /* 0x000000ff00087202 */ /* 0x000fe20000000f00 */
[----:B------:R-:W-:-:S04]  /*0250*/  IMAD.MOV.U32 R3, RZ, RZ, RZ ;  /* 0x000000ffff037224 */ /* 0x000fc800078e00ff */
[----:B------:R-:W1:Y:S01]  /*0260*/  LDC R11, c[0x0][0x360] ;  /* 0x0000d800ff0b7b82 */ /* 0x000e620000000800 */
[----:B0-----:R-:W-:-:S07]  /*0270*/  IMAD.WIDE R6, R4, 0x4, R6 ;  /* 0x0000000404067825 */ /* 0x001fce00078e0206 */
.L_x_3:
[----:B------:R0:W2:Y:S01]  /*0280*/  LDG.E R9, desc[UR8][R6.64] ;  /* 0x0000000806097981 */ /* 0x0000a2000c1e1900 */
[----:B-1----:R-:W-:Y:S02]  /*0290*/  IMAD.IADD R0, R11, 0x1, R0 ;  /* 0x000000010b007824 */ /* 0x002fe400078e0200 */
[----:B------:R-:W-:-:S03]  /*02a0*/  VIADD R3, R3, 0x1 ;  /* 0x0000000103037836 */ /* 0x000fc60000000000 */
[----:B------:R-:W-:Y:S01]  /*02b0*/  ISETP.GE.AND P0, PT, R0, R5, PT ;  /* 0x000000050000720c */ /* 0x000fe20003f06270 */
[----:B0-----:R-:W-:Y:S01]  /*02c0*/  IMAD.WIDE.U32 R6, R11, 0x4, R6 ;  /* 0x000000040b067825 */ /* 0x001fe200078e0006 */
[----:B--2---:R-:W-:-:S05]  /*02d0*/  I2FP.F32.U32 R9, R9 ;  /* 0x0000000900097245 */ /* 0x004fca0000201000 */
[----:B------:R-:W-:-:S06]  /*02e0*/  FADD R8, R9, R8 ;  /* 0x0000000809087221 */ /* 0x000fcc0000000000 */
[----:B------:R-:W-:Y:S05]  /*02f0*/  @!P0 BRA `(.L_x_3) ;  /* 0xfffffffc00e08947 */ /* 0x000fea000383ffff */
[----:B------:R-:W-:Y:S05]  /*0300*/  BSYNC.RECONVERGENT B1 ;  /* 0x0000000000017941 */ /* 0x000fea0003800200 */
.L_x_2:
[----:B------:R-:W-:Y:S05]  /*0310*/  BRA `(.L_x_4) ;  /* 0x0000000000087947 */ /* 0x000fea0003800000 */
.L_x_1:
[----:B------:R-:W-:Y:S01]  /*0320*/  MOV R3, RZ ;  /* 0x000000ff00037202 */ /* 0x000fe20000000f00 */
[----:B------:R-:W-:-:S07]  /*0330*/  IMAD.MOV.U32 R8, RZ, RZ, RZ ;  /* 0x000000ffff087224 */ /* 0x000fce00078e00ff */
.L_x_4:
[----:B------:R-:W-:Y:S05]  /*0340*/  BSYNC.RECONVERGENT B0 ;  /* 0x0000000000007941 */ /* 0x000fea0003800200 */
.L_x_0:
[----:B------:R-:W-:Y:S01]  /*0350*/  I2FP.F32.U32 R3, R3 ;  /* 0x0000000300037245 */ /* 0x000fe20000201000 */
[----:B------:R-:W0:Y:S01]  /*0360*/  S2UR UR5, SR_CgaCtaId ;  /* 0x00000000000579c3 */ /* 0x000e220000008800 */
[----:B------:R-:W-:Y:S01]  /*0370*/  UMOV UR4, 0x400 ;  /* 0x0000040000047882 */ /* 0x000fe20000000000 */
[----:B------:R-:W-:Y:S01]  /*0380*/  BSSY.RECONVERGENT B0, `(.L_x_5) ;  /* 0x000000e000007945 */ /* 0x000fe20003800200 */
[----:B------:R-:W1:Y:S08]  /*0390*/  MUFU.RCP R0, R3 ;  /* 0x0000000300007308 */ /* 0x000e700000001000 */
[----:B------:R-:W2:Y:S01]  /*03a0*/  FCHK P0, R8, R3 ;  /* 0x0000000308007302 */ /* 0x000ea20000000000 */
[----:B-1----:R-:W-:-:S04]  /*03b0*/  FFMA R7, -R3, R0, 1 ;  /* 0x3f80000003077423 */ /* 0x002fc80000000100 */
[----:B------:R-:W-:Y:S01]  /*03c0*/  FFMA R0, R0, R7, R0 ;  /* 0x0000000700007223 */ /* 0x000fe20000000000 */
[----:B0-----:R-:W-:-:S03]  /*03d0*/  ULEA UR4, UR5, UR4, 0x18 ;  /* 0x0000000405047291 */ /* 0x001fc6000f8ec0ff */
[----:B------:R-:W-:-:S04]  /*03e0*/  FFMA R7, R0, R8, RZ ;  /* 0x0000000800077223 */ /* 0x000fc800000000ff */
[----:B------:R-:W-:-:S04]  /*03f0*/  FFMA R6, -R3, R7, R8 ;  /* 0x0000000703067223 */ /* 0x000fc80000000108 */
[----:B------:R-:W-:Y:S01]  /*0400*/  FFMA R7, R0, R6, R7 ;  /* 0x0000000600077223 */ /* 0x000fe20000000007 */
[----:B--2---:R-:W-:Y:S06]  /*0410*/  @!P0 BRA `(.L_x_6) ;  /* 0x0000000000108947 */ /* 0x004fec0003800000 */
[----:B------:R-:W-:Y:S01]  /*0420*/  IMAD.MOV.U32 R0, RZ, RZ, R8 ;  /* 0x000000ffff007224 */ /* 0x000fe200078e0008 */
[----:B------:R-:W-:-:S07]  /*0430*/  MOV R8, 0x450 ;  /* 0x0000045000087802 */ /* 0x000fce0000000f00 */
[----:B------:R-:W-:Y:S05]  /*0440*/  CALL.REL.NOINC `($__internal_1_$__cuda_sm3x_div_rn_noftz_f32_slowpath) ;  /* 0x00000008008c7944 */ /* 0x000fea0003c00000 */
[----:B------:R-:W-:-:S07]  /*0450*/  MOV R7, R0 ;  /* 0x0000000000077202 */ /* 0x000fce0000000f00 */
.L_x_6:
[----:B------:R-:W-:Y:S05]  /*0460*/  BSYNC.RECONVERGENT B0 ;  /* 0x0000000000007941 */ /* 0x000fea0003800200 */
.L_x_5:
[----:B------:R-:W-:Y:S01]  /*0470*/  LEA R6, R2, UR4, 0x2 ;  /* 0x0000000402067c11 */ /* 0x000fe2000f8e10ff */
[----:B------:R-:W-:Y:S04]  /*0480*/  BSSY.RECONVERGENT B0, `(.L_x_7) ;  /* 0x0000013000007945 */ /* 0x000fe80003800200 */
[----:B------:R0:W-:Y:S01]  /*0490*/  STS [R6], R7 ;  /* 0x0000000706007388 */ /* 0x0001e20000000800 */
[----:B------:R-:W-:Y:S05]  /*04a0*/  @!P2 BRA `(.L_x_8) ;  /* 0x00000000003ca947 */ /* 0x000fea0003800000 */
[----:B------:R-:W1:Y:S01]  /*04b0*/  LDC.64 R8, c[0x0][0x380] ;  /* 0x0000e000ff087b82 */ /* 0x000e620000000a00 */
[----:B------:R-:W-:Y:S01]  /*04c0*/  BSSY.RECONVERGENT B1, `(.L_x_9) ;  /* 0x000000c000017945 */ /* 0x000fe20003800200 */
[----:B------:R-:W-:-:S06]  /*04d0*/  IMAD.MOV.U32 R10, RZ, RZ, RZ ;  /* 0x000000ffff0a7224 */ /* 0x000fcc00078e00ff */
[----:B------:R-:W2:Y:S01]  /*04e0*/  LDC R13, c[0x0][0x360] ;  /* 0x0000d800ff0d7b82 */ /* 0x000ea20000000800 */
[----:B-1----:R-:W-:-:S07]  /*04f0*/  IMAD.WIDE R8, R4, 0x4, R8 ;  /* 0x0000000404087825 */ /* 0x002fce00078e0208 */
.L_x_10:
[----:B------:R1:W3:Y:S01]  /*0500*/  LDG.E R0, desc[UR8][R8.64] ;  /* 0x0000000808007981 */ /* 0x0002e2000c1e1900 */
[----:B--2---:R-:W-:-:S05]  /*0510*/  IMAD.IADD R4, R13, 0x1, R4 ;  /* 0x000000010d047824 */ /* 0x004fca00078e0204 */
[----:B------:R-:W-:Y:S01]  /*0520*/  ISETP.GE.AND P0, PT, R4, R5, PT ;  /* 0x000000050400720c */ /* 0x000fe20003f06270 */
[----:B-1----:R-:W-:Y:S01]  /*0530*/  IMAD.WIDE.U32 R8, R13, 0x4, R8 ;  /* 0x000000040d087825 */ /* 0x002fe200078e0008 */
[----:B---3--:R-:W-:-:S05]  /*0540*/  I2FP.F32.U32 R0, R0 ;  /* 0x0000000000007245 */ /* 0x008fca0000201000 */
[----:B------:R-:W-:-:S04]  /*0550*/  FADD R11, R0, -R7 ;  /* 0x80000007000b7221 */ /* 0x000fc80000000000 */
[----:B------:R-:W-:Y:S02]  /*0560*/  FFMA R10, R11, R11, R10 ;  /* 0x0000000b0b0a7223 */ /* 0x000fe4000000000a */
[----:B------:R-:W-:Y:S05]  /*0570*/  @!P0 BRA `(.L_x_10) ;  /* 0xfffffffc00e08947 */ /* 0x000fea000383ffff */
[----:B------:R-:W-:Y:S05]  /*0580*/  BSYNC.RECONVERGENT B1 ;  /* 0x0000000000017941 */ /* 0x000fea0003800200 */
.L_x_9:
[----:B------:R-:W-:Y:S05]  /*0590*/  BRA `(.L_x_11) ;  /* 0x0000000000047947 */ /* 0x000fea0003800000 */
.L_x_8:
[----:B------:R-:W-:-:S07]  /*05a0*/  HFMA2 R10, -RZ, RZ, 0, 0 ;  /* 0x00000000ff0a7431 */ /* 0x000fce00000001ff */
.L_x_11:
[----:B------:R-:W-:Y:S05]  /*05b0*/  BSYNC.RECONVERGENT B0 ;  /* 0x0000000000007941 */ /* 0x000fea0003800200 */
.L_x_7:
[----:B------:R-:W1:Y:S01]  /*05c0*/  MUFU.RCP R0, R3 ;  /* 0x0000000300007308 */ /* 0x000e620000001000 */
[----:B------:R-:W2:Y:S01]  /*05d0*/  S2UR UR6, SR_CgaCtaId ;  /* 0x00000000000679c3 */ /* 0x000ea20000008800 */
[----:B------:R-:W-:Y:S01]  /*05e0*/  UMOV UR5, 0x400 ;  /* 0x0000040000057882 */ /* 0x000fe20000000000 */
[----:B------:R-:W-:Y:S01]  /*05f0*/  BSSY.RECONVERGENT B0, `(.L_x_12) ;  /* 0x000000e000007945 */ /* 0x000fe20003800200 */
[----:B------:R-:W-:-:S04]  /*0600*/  UIADD3 UR5, UPT, UPT, UR5, 0x800, URZ ;  /* 0x0000080005057890 */ /* 0x000fc8000fffe0ff */
[----:B------:R-:W3:Y:S01]  /*0610*/  FCHK P0, R10, R3 ;  /* 0x000000030a007302 */ /* 0x000ee20000000000 */
[----:B-1----:R-:W-:-:S04]  /*0620*/  FFMA R5, -R3, R0, 1 ;  /* 0x3f80000003057423 */ /* 0x002fc80000000100 */
[----:B------:R-:W-:-:S04]  /*0630*/  FFMA R0, R0, R5, R0 ;  /* 0x0000000500007223 */ /* 0x000fc80000000000 */
[----:B------:R-:W-:Y:S01]  /*0640*/  FFMA R5, R0, R10, RZ ;  /* 0x0000000a00057223 */ /* 0x000fe200000000ff */
[----:B--2---:R-:W-:-:S03]  /*0650*/  ULEA UR5, UR6, UR5, 0x18 ;  /* 0x0000000506057291 */ /* 0x004fc6000f8ec0ff */
[----:B0-----:R-:W-:-:S03]  /*0660*/  FFMA R7, -R3, R5, R10 ;  /* 0x0000000503077223 */ /* 0x001fc6000000010a */
[----:B------:R-:W-:Y:S01]  /*0670*/  LEA R4, R2, UR5, 0x2 ;  /* 0x0000000502047c11 */ /* 0x000fe2000f8e10ff */
[----:B------:R-:W-:Y:S01]  /*0680*/  FFMA R0, R0, R7, R5 ;  /* 0x0000000700007223 */ /* 0x000fe20000000005 */
[----:B---3--:R-:W-:Y:S06]  /*0690*/  @!P0 BRA `(.L_x_13) ;  /* 0x00000000000c8947 */ /* 0x008fec0003800000 */
[----:B------:R-:W-:Y:S01]  /*06a0*/  IMAD.MOV.U32 R0, RZ, RZ, R10 ;  /* 0x000000ffff007224 */ /* 0x000fe200078e000a */
[----:B------:R-:W-:-:S07]  /*06b0*/  MOV R8, 0x6d0 ;  /* 0x000006d000087802 */ /* 0x000fce0000000f00 */
[----:B------:R-:W-:Y:S05]  /*06c0*/  CALL.REL.NOINC `($__internal_1_$__cuda_sm3x_div_rn_noftz_f32_slowpath) ;  /* 0x0000000400ec7944 */ /* 0x000fea0003c00000 */
.L_x_13:
[----:B------:R-:W-:Y:S05]  /*06d0*/  BSYNC.RECONVERGENT B0 ;  /* 0x0000000000007941 */ /* 0x000fea0003800200 */
.L_x_12:
[----:B------:R-:W-:Y:S01]  /*06e0*/  VIADD R3, R0, 0xf3000000 ;  /* 0xf300000000037836 */ /* 0x000fe20000000000 */
[----:B------:R0:W1:Y:S01]  /*06f0*/  MUFU.RSQ R5, R0 ;  /* 0x0000000000057308 */ /* 0x0000620000001400 */
[----:B------:R-:W-:Y:S03]  /*0700*/  BSSY.RECONVERGENT B0, `(.L_x_14) ;  /* 0x000000c000007945 */ /* 0x000fe60003800200 */
[----:B------:R-:W-:-:S13]  /*0710*/  ISETP.GT.U32.AND P0, PT, R3, 0x727fffff, PT ;  /* 0x727fffff0300780c */ /* 0x000fda0003f04070 */
[----:B01----:R-:W-:Y:S05]  /*0720*/  @!P0 BRA `(.L_x_15) ;  /* 0x0000000000148947 */ /* 0x003fea0003800000 */
[----:B------:R-:W-:Y:S01]  /*0730*/  BSSY.RECONVERGENT B1, `(.L_x_16) ;  /* 0x0000003000017945 */ /* 0x000fe20003800200 */
[----:B------:R-:W-:-:S07]  /*0740*/  MOV R11, 0x760 ;  /* 0x00000760000b7802 */ /* 0x000fce0000000f00 */
[----:B------:R-:W-:Y:S05]  /*0750*/  CALL.REL.NOINC `($__internal_0_$__cuda_sm20_sqrt_rn_f32_slowpath) ;  /* 0x0000000400707944 */ /* 0x000fea0003c00000 */
[----:B------:R-:W-:Y:S05]  /*0760*/  BSYNC.RECONVERGENT B1 ;  /* 0x0000000000017941 */ /* 0x000fea0003800200 */
.L_x_16:
[----:B------:R-:W-:Y:S05]  /*0770*/  BRA `(.L_x_17) ;  /* 0x0000000000107947 */ /* 0x000fea0003800000 */
.L_x_15:
[C---:B------:R-:W-:Y:S01]  /*0780*/  FMUL.FTZ R3, R5.reuse, R0 ;  /* 0x0000000005037220 */ /* 0x040fe20000410000 */
[----:B------:R-:W-:-:S03]  /*0790*/  FMUL.FTZ R5, R5, 0.5 ;  /* 0x3f00000005057820 */ /* 0x000fc60000410000 */
[----:B------:R-:W-:-:S04]  /*07a0*/  FFMA R0, -R3, R3, R0 ;  /* 0x0000000303007223 */ /* 0x000fc80000000100 */
[----:B------:R-:W-:-:S07]  /*07b0*/  FFMA R3, R0, R5, R3 ;  /* 0x0000000500037223 */ /* 0x000fce0000000003 */
.L_x_17:
[----:B------:R-:W-:Y:S05]  /*07c0*/  BSYNC.RECONVERGENT B0 ;  /* 0x0000000000007941 */ /* 0x000fea0003800200 */
.L_x_14:
[----:B------:R0:W-:Y:S01]  /*07d0*/  STS [R4], R3 ;  /* 0x0000000304007388 */ /* 0x0001e20000000800 */
[----:B------:R-:W-:-:S05]  /*07e0*/  UMOV UR6, 0x100 ;  /* 0x0000010000067882 */ /* 0x000fca0000000000 */
.L_x_20:
[----:B------:R-:W-:Y:S01]  /*07f0*/  BAR.SYNC.DEFER_BLOCKING 0x0 ;  /* 0x0000000000007b1d */ /* 0x000fe20000010000 */
[----:B------:R-:W-:-:S05]  /*0800*/  ISETP.LT.U32.AND P0, PT, R2, UR6, PT ;  /* 0x0000000602007c0c */ /* 0x000fca000bf01070 */
[----:B------:R-:W-:Y:S08]  /*0810*/  BSSY.RECONVERGENT B0, `(.L_x_18) ;  /* 0x000000d000007945 */ /* 0x000ff00003800200 */
[----:B-1----:R-:W-:Y:S05]  /*0820*/  @!P0 BRA `(.L_x_19) ;  /* 0x00000000002c8947 */ /* 0x002fea0003800000 */
[----:B------:R-:W-:Y:S01]  /*0830*/  IADD3 R0, PT, PT, R2, UR6, RZ ;  /* 0x0000000602007c10 */ /* 0x000fe2000fffe0ff */
[----:B0-----:R-:W-:Y:S03]  /*0840*/  LDS R3, [R6] ;  /* 0x0000000006037984 */ /* 0x001fe60000000800 */
[C---:B------:R-:W-:Y:S02]  /*0850*/  LEA R5, R0.reuse, UR4, 0x2 ;  /* 0x0000000400057c11 */ /* 0x040fe4000f8e10ff */
[----:B------:R-:W-:-:S03]  /*0860*/  LEA R7, R0, UR5, 0x2 ;  /* 0x0000000500077c11 */ /* 0x000fc6000f8e10ff */
[----:B------:R-:W0:Y:S02]  /*0870*/  LDS R8, [R5] ;  /* 0x0000000005087984 */ /* 0x000e240000000800 */
[----:B0-----:R-:W-:-:S05]  /*0880*/  FADD R3, R3, R8 ;  /* 0x0000000803037221 */ /* 0x001fca0000000000 */
[----:B------:R-:W-:Y:S04]  /*0890*/  STS [R6], R3 ;  /* 0x0000000306007388 */ /* 0x000fe80000000800 */
[----:B------:R-:W-:Y:S04]  /*08a0*/  LDS R7, [R7] ;  /* 0x0000000007077984 */ /* 0x000fe80000000800 */
[----:B------:R-:W0:Y:S02]  /*08b0*/  LDS R0, [R4] ;  /* 0x0000000004007984 */ /* 0x000e240000000800 */
[----:B0-----:R-:W-:-:S05]  /*08c0*/  FADD R9, R0, R7 ;  /* 0x0000000700097221 */ /* 0x001fca0000000000 */
[----:B------:R1:W-:Y:S02]  /*08d0*/  STS [R4], R9 ;  /* 0x0000000904007388 */ /* 0x0003e40000000800 */
.L_x_19:
[----:B------:R-:W-:Y:S05]  /*08e0*/  BSYNC.RECONVERGENT B0 ;  /* 0x0000000000007941 */ /* 0x000fea0003800200 */
.L_x_18:
[----:B------:R-:W-:-:S04]  /*08f0*/  USHF.R.S32.HI UR6, URZ, 0x1, UR6 ;  /* 0x00000001ff067899 */ /* 0x000fc80008011406 */
[----:B------:R-:W-:-:S09]  /*0900*/  UISETP.GT.AND UP0, UPT, UR6, 0x1f, UPT ;  /* 0x0000001f0600788c */ /* 0x000fd2000bf04270 */
[----:B------:R-:W-:Y:S05]  /*0910*/  BRA.U UP0, `(.L_x_20) ;  /* 0xfffffffd00b47547 */ /* 0x000fea000b83ffff */
[C---:B------:R-:W-:Y:S02]  /*0920*/  ISETP.GT.U32.AND P0, PT, R2.reuse, 0xf, PT ;  /* 0x0000000f0200780c */ /* 0x040fe40003f04070 */
[----:B------:R-:W-:-:S11]  /*0930*/  ISETP.GT.U32.AND P1, PT, R2, 0x7, PT ;  /* 0x000000070200780c */ /* 0x000fd60003f24070 */
[----:B------:R-:W-:Y:S04]  /*0940*/  @!P0 LDS R0, [R6] ;  /* 0x0000000006008984 */ /* 0x000fe80000000800 */
[----:B0-----:R-:W0:Y:S02]  /*0950*/  @!P0 LDS R3, [R6+0x40] ;  /* 0x0000400006038984 */ /* 0x001e240000000800 */
[----:B0-----:R-:W-:-:S05]  /*0960*/  @!P0 FADD R3, R0, R3 ;  /* 0x0000000300038221 */ /* 0x001fca0000000000 */
[----:B------:R-:W-:Y:S04]  /*0970*/  @!P0 STS [R6], R3 ;  /* 0x0000000306008388 */ /* 0x000fe80000000800 */
[----:B------:R-:W-:Y:S04]  /*0980*/  @!P0 LDS R0, [R4] ;  /* 0x0000000004008984 */ /* 0x000fe80000000800 */
[----:B------:R-:W0:Y:S02]  /*0990*/  @!P0 LDS R5, [R4+0x40] ;  /* 0x0000400004058984 */ /* 0x000e240000000800 */
[----:B0-----:R-:W-:-:S05]  /*09a0*/  @!P0 FADD R5, R0, R5 ;  /* 0x0000000500058221 */ /* 0x001fca0000000000 */
[----:B------:R-:W-:Y:S01]  /*09b0*/  @!P0 STS [R4], R5 ;  /* 0x0000000504008388 */ /* 0x000fe20000000800 */
[----:B------:R-:W-:-:S03]  /*09c0*/  ISETP.GT.U32.AND P0, PT, R2, 0x3, PT ;  /* 0x000000030200780c */ /* 0x000fc60003f04070 */
[----:B------:R-:W-:Y:S04]  /*09d0*/  @!P1 LDS R0, [R6] ;  /* 0x0000000006009984 */ /* 0x000fe80000000800 */
[----:B------:R-:W0:Y:S02]  /*09e0*/  @!P1 LDS R7, [R6+0x20] ;  /* 0x0000200006079984 */ /* 0x000e240000000800 */
        /* <DEDUP_REMOVED lines=15> */
[----:B------:R-:W-:-:S03]  /*0ae0*/  ISETP.NE.U32.AND P0, PT, R2, RZ, PT ;  /* 0x000000ff0200720c */ /* 0x000fc60003f05070 */
[----:B------:R-:W-:Y:S04]  /*0af0*/  @!P1 LDS R0, [R6] ;  /* 0x0000000006009984 */ /* 0x000fe80000000800 */
[----:B------:R-:W0:Y:S02]  /*0b00*/  @!P1 LDS R3, [R6+0x8] ;  /* 0x0000080006039984 */ /* 0x000e240000000800 */
[----:B0-----:R-:W-:-:S05]  /*0b10*/  @!P1 FADD R3, R0, R3 ;  /* 0x0000000300039221 */ /* 0x001fca0000000000 */
[----:B------:R-:W-:Y:S04]  /*0b20*/  @!P1 STS [R6], R3 ;  /* 0x0000000306009388 */ /* 0x000fe80000000800 */
[----:B------:R-:W-:Y:S04]  /*0b30*/  @!P1 LDS R0, [R4] ;  /* 0x0000000004009984 */ /* 0x000fe80000000800 */
[----:B------:R-:W0:Y:S02]  /*0b40*/  @!P1 LDS R5, [R4+0x8] ;  /* 0x0000080004059984 */ /* 0x000e240000000800 */
[----:B0-----:R-:W-:-:S05]  /*0b50*/  @!P1 FADD R5, R0, R5 ;  /* 0x0000000500059221 */ /* 0x001fca0000000000 */
[----:B------:R0:W-:Y:S01]  /*0b60*/  @!P1 STS [R4], R5 ;  /* 0x0000000504009388 */ /* 0x0001e20000000800 */
[----:B------:R-:W-:Y:S05]  /*0b70*/  @P0 EXIT ;  /* 0x000000000000094d */ /* 0x000fea0003800000 */
[----:B------:R-:W2:Y:S01]  /*0b80*/  S2UR UR5, SR_CgaCtaId ;  /* 0x00000000000579c3 */ /* 0x000ea20000008800 */
[----:B------:R-:W-:Y:S02]  /*0b90*/  UMOV UR4, 0x400 ;  /* 0x0000040000047882 */ /* 0x000fe40000000000 */
[----:B--2---:R-:W-:-:S09]  /*0ba0*/  ULEA UR4, UR5, UR4, 0x18 ;  /* 0x0000000405047291 */ /* 0x004fd2000f8ec0ff */
[----:B------:R-:W2:Y:S04]  /*0bb0*/  LDS.64 R2, [UR4] ;  /* 0x00000004ff027984 */ /* 0x000ea80008000a00 */
[----:B01----:R-:W0:Y:S01]  /*0bc0*/  LDS.64 R4, [UR4+0x800] ;  /* 0x00080004ff047984 */ /* 0x003e220008000a00 */
[----:B------:R-:W1:Y:S02]  /*0bd0*/  LDCU.64 UR4, c[0x0][0x390] ;  /* 0x00007200ff0477ac */ /* 0x000e640008000a00 */
[----:B-1----:R-:W-:-:S04]  /*0be0*/  UIADD3 UR4, UP0, UPT, UR4, 0x4, URZ ;  /* 0x0000000404047890 */ /* 0x002fc8000ff1e0ff */
[----:B------:R-:W-:Y:S01]  /*0bf0*/  UIADD3.X UR5, UPT, UPT, URZ, UR5, URZ, UP0, !UPT ;  /* 0x00000005ff057290 */ /* 0x000fe200087fe4ff */
[----:B--2---:R-:W-:Y:S01]  /*0c00*/  FADD R2, R2, R3 ;  /* 0x0000000302027221 */ /* 0x004fe20000000000 */
[----:B0-----:R-:W-:-:S03]  /*0c10*/  FADD R4, R4, R5 ;  /* 0x0000000504047221 */ /* 0x001fc60000000000 */
[----:B------:R-:W-:Y:S01]  /*0c20*/  FMUL R2, R2, 0.001953125 ;  /* 0x3b00000002027820 */ /* 0x000fe20000400000 */
[----:B------:R-:W-:Y:S02]  /*0c30*/  IMAD.U32 R5, RZ, RZ, UR5 ;  /* 0x00000005ff057e24 */ /* 0x000fe4000f8e00ff */
[----:B------:R-:W-:Y:S01]  /*0c40*/  FMUL R3, R4, 0.001953125 ;  /* 0x3b00000004037820 */ /* 0x000fe20000400000 */
[----:B------:R-:W-:-:S03]  /*0c50*/  IMAD.U32 R4, RZ, RZ, UR4 ;  /* 0x00000004ff047e24 */ /* 0x000fc6000f8e00ff */
[C-C-:B------:R-:W-:Y:S01]  /*0c60*/  FFMA R0, R3.reuse, -10, R2.reuse ;  /* 0xc120000003007823 */ /* 0x140fe20000000002 */
[----:B------:R-:W-:Y:S02]  /*0c70*/  FFMA R8, R3, 10, R2 ;  /* 0x4120000003087823 */ /* 0x000fe40000000002 */
[----:B------:R-:W0:Y:S03]  /*0c80*/  LDC.64 R2, c[0x0][0x390] ;  /* 0x0000e400ff027b82 */ /* 0x000e260000000a00 */
[----:B------:R-:W1:Y:S08]  /*0c90*/  F2I.U32.TRUNC.NTZ R0, R0 ;  /* 0x0000000000007305 */ /* 0x000e70000020f000 */
[----:B------:R-:W2:Y:S01]  /*0ca0*/  F2I.U32.TRUNC.NTZ R8, R8 ;  /* 0x0000000800087305 */ /* 0x000ea2000020f000 */
[----:B-1----:R-:W-:-:S05]  /*0cb0*/  IMAD.HI.U32 R6, R0, -0x55555555, RZ ;  /* 0xaaaaaaab00067827 */ /* 0x002fca00078e00ff */
[----:B------:R-:W-:Y:S01]  /*0cc0*/  SHF.R.U32.HI R7, RZ, 0xe, R6 ;  /* 0x0000000eff077819 */ /* 0x000fe20000011606 */
[----:B--2---:R-:W-:-:S04]  /*0cd0*/  IMAD.HI.U32 R9, R8, -0x55555555, RZ ;  /* 0xaaaaaaab08097827 */ /* 0x004fc800078e00ff */
[----:B0-----:R-:W-:Y:S01]  /*0ce0*/  REDG.E.MIN.STRONG.GPU desc[UR8][R2.64], R7 ;  /* 0x000000070200798e */ /* 0x001fe2000c92e108 */
[----:B------:R-:W-:-:S05]  /*0cf0*/  SHF.R.U32.HI R9, RZ, 0xe, R9 ;  /* 0x0000000eff097819 */ /* 0x000fca0000011609 */
[----:B------:R-:W-:Y:S01]  /*0d00*/  REDG.E.MAX.STRONG.GPU desc[UR8][R4.64], R9 ;  /* 0x000000090400798e */ /* 0x000fe2000d12e108 */
[----:B------:R-:W-:Y:S05]  /*0d10*/  EXIT ;  /* 0x000000000000794d */ /* 0x000fea0003800000 */
        .weak           $__internal_0_$__cuda_sm20_sqrt_rn_f32_slowpath
        .type           $__internal_0_$__cuda_sm20_sqrt_rn_f32_slowpath,@function
        .size           $__internal_0_$__cuda_sm20_sqrt_rn_f32_slowpath,($__internal_1_$__cuda_sm3x_div_rn_noftz_f32_slowpath - $__internal_0_$__cuda_sm20_sqrt_rn_f32_slowpath)
$__internal_0_$__cuda_sm20_sqrt_rn_f32_slowpath:
[----:B------:R-:W-:-:S13]  /*0d20*/  LOP3.LUT P0, RZ, R0, 0x7fffffff, RZ, 0xc0, !PT ;  /* 0x7fffffff00ff7812 */ /* 0x000fda000780c0ff */
[----:B------:R-:W-:Y:S01]  /*0d30*/  @!P0 MOV R3, R0 ;  /* 0x0000000000038202 */ /* 0x000fe20000000f00 */
[----:B------:R-:W-:Y:S06]  /*0d40*/  @!P0 BRA `(.L_x_21) ;  /* 0x0000000000408947 */ /* 0x000fec0003800000 */
[----:B------:R-:W-:-:S13]  /*0d50*/  FSETP.GEU.FTZ.AND P0, PT, R0, RZ, PT ;  /* 0x000000ff0000720b */ /* 0x000fda0003f1e000 */
[----:B------:R-:W-:Y:S01]  /*0d60*/  @!P0 IMAD.MOV.U32 R3, RZ, RZ, 0x7fffffff ;  /* 0x7fffffffff038424 */ /* 0x000fe200078e00ff */
[----:B------:R-:W-:Y:S06]  /*0d70*/  @!P0 BRA `(.L_x_21) ;  /* 0x0000000000348947 */ /* 0x000fec0003800000 */
[----:B------:R-:W-:-:S13]  /*0d80*/  FSETP.GTU.FTZ.AND P0, PT, |R0|, +INF , PT ;  /* 0x7f8000000000780b */ /* 0x000fda0003f1c200 */
[----:B------:R-:W-:Y:S01]  /*0d90*/  @P0 FADD.FTZ R3, R0, 1 ;  /* 0x3f80000000030421 */ /* 0x000fe20000010000 */
[----:B------:R-:W-:Y:S06]  /*0da0*/  @P0 BRA `(.L_x_21) ;  /* 0x0000000000280947 */ /* 0x000fec0003800000 */
[----:B------:R-:W-:-:S13]  /*0db0*/  FSETP.NEU.FTZ.AND P0, PT, |R0|, +INF , PT ;  /* 0x7f8000000000780b */ /* 0x000fda0003f1d200 */
[----:B------:R-:W-:-:S04]  /*0dc0*/  @P0 FFMA R5, R0, 1.84467440737095516160e+19, RZ ;  /* 0x5f80000000050823 */ /* 0x000fc800000000ff */
[----:B------:R-:W0:Y:S02]  /*0dd0*/  @P0 MUFU.RSQ R8, R5 ;  /* 0x0000000500080308 */ /* 0x000e240000001400 */
[----:B0-----:R-:W-:Y:S01]  /*0de0*/  @P0 FMUL.FTZ R10, R5, R8 ;  /* 0x00000008050a0220 */ /* 0x001fe20000410000 */
[----:B------:R-:W-:-:S03]  /*0df0*/  @P0 FMUL.FTZ R8, R8, 0.5 ;  /* 0x3f00000008080820 */ /* 0x000fc60000410000 */
[----:B------:R-:W-:-:S04]  /*0e00*/  @P0 FADD.FTZ R3, -R10, -RZ ;  /* 0x800000ff0a030221 */ /* 0x000fc80000010100 */
[----:B------:R-:W-:Y:S01]  /*0e10*/  @P0 FFMA R7, R10, R3, R5 ;  /* 0x000000030a070223 */ /* 0x000fe20000000005 */
[----:B------:R-:W-:-:S03]  /*0e20*/  @!P0 IMAD.MOV.U32 R3, RZ, RZ, R0 ;  /* 0x000000ffff038224 */ /* 0x000fc600078e0000 */
[----:B------:R-:W-:-:S04]  /*0e30*/  @P0 FFMA R7, R7, R8, R10 ;  /* 0x0000000807070223 */ /* 0x000fc8000000000a */
[----:B------:R-:W-:-:S07]  /*0e40*/  @P0 FMUL.FTZ R3, R7, 2.3283064365386962891e-10 ;  /* 0x2f80000007030820 */ /* 0x000fce0000410000 */
.L_x_21:
[----:B------:R-:W-:Y:S01]  /*0e50*/  MOV R8, R11 ;  /* 0x0000000b00087202 */ /* 0x000fe20000000f00 */
[----:B------:R-:W-:-:S04]  /*0e60*/  IMAD.MOV.U32 R9, RZ, RZ, 0x0 ;  /* 0x00000000ff097424 */ /* 0x000fc800078e00ff */
[----:B------:R-:W-:Y:S05]  /*0e70*/  RET.REL.NODEC R8 `(_Z20histo_prescan_kernelPjiS_) ;  /* 0xfffffff008607950 */ /* 0x000fea0003c3ffff */
        .weak           $__internal_1_$__cuda_sm3x_div_rn_noftz_f32_slowpath
        .type           $__internal_1_$__cuda_sm3x_div_rn_noftz_f32_slowpath,@function
        .size           $__internal_1_$__cuda_sm3x_div_rn_noftz_f32_slowpath,(.L_x_34 - $__internal_1_$__cuda_sm3x_div_rn_noftz_f32_slowpath)
$__internal_1_$__cuda_sm3x_div_rn_noftz_f32_slowpath:
[--C-:B------:R-:W-:Y:S01]  /*0e80*/  SHF.R.U32.HI R9, RZ, 0x17, R3.reuse ;  /* 0x00000017ff097819 */ /* 0x100fe20000011603 */
[----:B------:R-:W-:Y:S01]  /*0e90*/  BSSY.RECONVERGENT B1, `(.L_x_22) ;  /* 0x0000063000017945 */ /* 0x000fe20003800200 */
[----:B------:R-:W-:Y:S01]  /*0ea0*/  SHF.R.U32.HI R7, RZ, 0x17, R0 ;  /* 0x00000017ff077819 */ /* 0x000fe20000011600 */
[----:B------:R-:W-:Y:S01]  /*0eb0*/  IMAD.MOV.U32 R11, RZ, RZ, R3 ;  /* 0x000000ffff0b7224 */ /* 0x000fe200078e0003 */
[----:B------:R-:W-:Y:S02]  /*0ec0*/  LOP3.LUT R9, R9, 0xff, RZ, 0xc0, !PT ;  /* 0x000000ff09097812 */ /* 0x000fe400078ec0ff */
[----:B------:R-:W-:-:S03]  /*0ed0*/  LOP3.LUT R14, R7, 0xff, RZ, 0xc0, !PT ;  /* 0x000000ff070e7812 */ /* 0x000fc600078ec0ff */
[----:B------:R-:W-:Y:S01]  /*0ee0*/  VIADD R12, R9, 0xffffffff ;  /* 0xffffffff090c7836 */ /* 0x000fe20000000000 */
[----:B------:R-:W-:-:S04]  /*0ef0*/  IADD3 R10, PT, PT, R14, -0x1, RZ ;  /* 0xffffffff0e0a7810 */ /* 0x000fc80007ffe0ff */
[----:B------:R-:W-:-:S04]  /*0f00*/  ISETP.GT.U32.AND P0, PT, R12, 0xfd, PT ;  /* 0x000000fd0c00780c */ /* 0x000fc80003f04070 */
[----:B------:R-:W-:-:S13]  /*0f10*/  ISETP.GT.U32.OR P0, PT, R10, 0xfd, P0 ;  /* 0x000000fd0a00780c */ /* 0x000fda0000704470 */
[----:B------:R-:W-:Y:S01]  /*0f20*/  @!P0 IMAD.MOV.U32 R7, RZ, RZ, RZ ;  /* 0x000000ffff078224 */ /* 0x000fe200078e00ff */
[----:B------:R-:W-:Y:S06]  /*0f30*/  @!P0 BRA `(.L_x_23) ;  /* 0x00000000005c8947 */ /* 0x000fec0003800000 */
[----:B------:R-:W-:Y:S02]  /*0f40*/  FSETP.GTU.FTZ.AND P0, PT, |R0|, +INF , PT ;  /* 0x7f8000000000780b */ /* 0x000fe40003f1c200 */
[----:B------:R-:W-:-:S04]  /*0f50*/  FSETP.GTU.FTZ.AND P1, PT, |R3|, +INF , PT ;  /* 0x7f8000000300780b */ /* 0x000fc80003f3c200 */
[----:B------:R-:W-:-:S13]  /*0f60*/  PLOP3.LUT P0, PT, P0, P1, PT, 0xf8, 0x8f ;  /* 0x00000000008f781c */ /* 0x000fda0000703f70 */
[----:B------:R-:W-:Y:S05]  /*0f70*/  @P0 BRA `(.L_x_24) ;  /* 0x00000004004c0947 */ /* 0x000fea0003800000 */
[----:B------:R-:W-:-:S13]  /*0f80*/  LOP3.LUT P0, RZ, R11, 0x7fffffff, R0, 0xc8, !PT ;  /* 0x7fffffff0bff7812 */ /* 0x000fda000780c800 */
[----:B------:R-:W-:Y:S05]  /*0f90*/  @!P0 BRA `(.L_x_25) ;  /* 0x00000004003c8947 */ /* 0x000fea0003800000 */
[C---:B------:R-:W-:Y:S02]  /*0fa0*/  FSETP.NEU.FTZ.AND P3, PT, |R0|.reuse, +INF , PT ;  /* 0x7f8000000000780b */ /* 0x040fe40003f7d200 */
[----:B------:R-:W-:Y:S02]  /*0fb0*/  FSETP.NEU.FTZ.AND P1, PT, |R3|, +INF , PT ;  /* 0x7f8000000300780b */ /* 0x000fe40003f3d200 */
[----:B------:R-:W-:-:S11]  /*0fc0*/  FSETP.NEU.FTZ.AND P0, PT, |R0|, +INF , PT ;  /* 0x7f8000000000780b */ /* 0x000fd60003f1d200 */
[----:B------:R-:W-:Y:S05]  /*0fd0*/  @!P1 BRA !P3, `(.L_x_25) ;  /* 0x00000004002c9947 */ /* 0x000fea0005800000 */
[----:B------:R-:W-:-:S04]  /*0fe0*/  LOP3.LUT P3, RZ, R0, 0x7fffffff, RZ, 0xc0, !PT ;  /* 0x7fffffff00ff7812 */ /* 0x000fc8000786c0ff */
[----:B------:R-:W-:-:S13]  /*0ff0*/  PLOP3.LUT P1, PT, P1, P3, PT, 0x2f, 0xf2 ;  /* 0x0000000000f2781c */ /* 0x000fda0000f26577 */
[----:B------:R-:W-:Y:S05]  /*1000*/  @P1 BRA `(.L_x_26) ;  /* 0x0000000400181947 */ /* 0x000fea0003800000 */
[----:B------:R-:W-:-:S04]  /*1010*/  LOP3.LUT P1, RZ, R11, 0x7fffffff, RZ, 0xc0, !PT ;  /* 0x7fffffff0bff7812 */ /* 0x000fc8000782c0ff */
[----:B------:R-:W-:-:S13]  /*1020*/  PLOP3.LUT P0, PT, P0, P1, PT, 0x2f, 0xf2 ;  /* 0x0000000000f2781c */ /* 0x000fda0000702577 */
[----:B------:R-:W-:Y:S05]  /*1030*/  @P0 BRA `(.L_x_27) ;  /* 0x0000000400000947 */ /* 0x000fea0003800000 */
[----:B------:R-:W-:Y:S02]  /*1040*/  ISETP.GE.AND P0, PT, R10, RZ, PT ;  /* 0x000000ff0a00720c */ /* 0x000fe40003f06270 */
[----:B------:R-:W-:-:S11]  /*1050*/  ISETP.GE.AND P1, PT, R12, RZ, PT ;  /* 0x000000ff0c00720c */ /* 0x000fd60003f26270 */
[----:B------:R-:W-:Y:S01]  /*1060*/  @P0 MOV R7, RZ ;  /* 0x000000ff00070202 */ /* 0x000fe20000000f00 */
[----:B------:R-:W-:Y:S02]  /*1070*/  @!P0 IMAD.MOV.U32 R7, RZ, RZ, -0x40 ;  /* 0xffffffc0ff078424 */ /* 0x000fe400078e00ff */
[----:B------:R-:W-:Y:S01]  /*1080*/  @!P0 FFMA R0, R0, 1.84467440737095516160e+19, RZ ;  /* 0x5f80000000008823 */ /* 0x000fe200000000ff */
[----:B------:R-:W-:Y:S02]  /*1090*/  @!P1 FFMA R11, R3, 1.84467440737095516160e+19, RZ ;  /* 0x5f800000030b9823 */ /* 0x000fe400000000ff */
[----:B------:R-:W-:-:S07]  /*10a0*/  @!P1 IADD3 R7, PT, PT, R7, 0x40, RZ ;  /* 0x0000004007079810 */ /* 0x000fce0007ffe0ff */
.L_x_23:
[----:B------:R-:W-:Y:S01]  /*10b0*/  LEA R10, R9, 0xc0800000, 0x17 ;  /* 0xc0800000090a7811 */ /* 0x000fe200078eb8ff */
[----:B------:R-:W-:Y:S04]  /*10c0*/  BSSY.RECONVERGENT B2, `(.L_x_28) ;  /* 0x0000036000027945 */ /* 0x000fe80003800200 */
[----:B------:R-:W-:Y:S01]  /*10d0*/  IMAD.IADD R11, R11, 0x1, -R10 ;  /* 0x000000010b0b7824 */ /* 0x000fe200078e0a0a */
[----:B------:R-:W-:-:S03]  /*10e0*/  IADD3 R10, PT, PT, R14, -0x7f, RZ ;  /* 0xffffff810e0a7810 */ /* 0x000fc60007ffe0ff */
[----:B------:R-:W0:Y:S01]  /*10f0*/  MUFU.RCP R12, R11 ;  /* 0x0000000b000c7308 */ /* 0x000e220000001000 */
[----:B------:R-:W-:Y:S01]  /*1100*/  FADD.FTZ R13, -R11, -RZ ;  /* 0x800000ff0b0d7221 */ /* 0x000fe20000010100 */
[C---:B------:R-:W-:Y:S01]  /*1110*/  IMAD R0, R10.reuse, -0x800000, R0 ;  /* 0xff8000000a007824 */ /* 0x040fe200078e0200 */
[----:B------:R-:W-:-:S05]  /*1120*/  IADD3 R10, PT, PT, R10, 0x7f, -R9 ;  /* 0x0000007f0a0a7810 */ /* 0x000fca0007ffe809 */
[----:B------:R-:W-:Y:S02]  /*1130*/  IMAD.IADD R10, R10, 0x1, R7 ;  /* 0x000000010a0a7824 */ /* 0x000fe400078e0207 */
[----:B0-----:R-:W-:-:S04]  /*1140*/  FFMA R15, R12, R13, 1 ;  /* 0x3f8000000c0f7423 */ /* 0x001fc8000000000d */
[----:B------:R-:W-:-:S04]  /*1150*/  FFMA R17, R12, R15, R12 ;  /* 0x0000000f0c117223 */ /* 0x000fc8000000000c */
[----:B------:R-:W-:-:S04]  /*1160*/  FFMA R12, R0, R17, RZ ;  /* 0x00000011000c7223 */ /* 0x000fc800000000ff */
[----:B------:R-:W-:-:S04]  /*1170*/  FFMA R15, R13, R12, R0 ;  /* 0x0000000c0d0f7223 */ /* 0x000fc80000000000 */
[----:B------:R-:W-:-:S04]  /*1180*/  FFMA R12, R17, R15, R12 ;  /* 0x0000000f110c7223 */ /* 0x000fc8000000000c */
[----:B------:R-:W-:-:S04]  /*1190*/  FFMA R13, R13, R12, R0 ;  /* 0x0000000c0d0d7223 */ /* 0x000fc80000000000 */
[----:B------:R-:W-:-:S05]  /*11a0*/  FFMA R0, R17, R13, R12 ;  /* 0x0000000d11007223 */ /* 0x000fca000000000c */
[----:B------:R-:W-:-:S04]  /*11b0*/  SHF.R.U32.HI R9, RZ, 0x17, R0 ;  /* 0x00000017ff097819 */ /* 0x000fc80000011600 */
[----:B------:R-:W-:-:S04]  /*11c0*/  LOP3.LUT R9, R9, 0xff, RZ, 0xc0, !PT ;  /* 0x000000ff09097812 */ /* 0x000fc800078ec0ff */
[----:B------:R-:W-:-:S05]  /*11d0*/  IADD3 R11, PT, PT, R9, R10, RZ ;  /* 0x0000000a090b7210 */ /* 0x000fca0007ffe0ff */
[----:B------:R-:W-:-:S05]  /*11e0*/  VIADD R7, R11, 0xffffffff ;  /* 0xffffffff0b077836 */ /* 0x000fca0000000000 */
[----:B------:R-:W-:-:S13]  /*11f0*/  ISETP.GE.U32.AND P0, PT, R7, 0xfe, PT ;  /* 0x000000fe0700780c */ /* 0x000fda0003f06070 */
[----:B------:R-:W-:Y:S05]  /*1200*/  @!P0 BRA `(.L_x_29) ;  /* 0x0000000000808947 */ /* 0x000fea0003800000 */
[----:B------:R-:W-:-:S13]  /*1210*/  ISETP.GT.AND P0, PT, R11, 0xfe, PT ;  /* 0x000000fe0b00780c */ /* 0x000fda0003f04270 */
[----:B------:R-:W-:Y:S05]  /*1220*/  @P0 BRA `(.L_x_30) ;  /* 0x00000000006c0947 */ /* 0x000fea0003800000 */
[----:B------:R-:W-:-:S13]  /*1230*/  ISETP.GE.AND P0, PT, R11, 0x1, PT ;  /* 0x000000010b00780c */ /* 0x000fda0003f06270 */
[----:B------:R-:W-:Y:S05]  /*1240*/  @P0 BRA `(.L_x_31) ;  /* 0x0000000000740947 */ /* 0x000fea0003800000 */
[----:B------:R-:W-:Y:S02]  /*1250*/  ISETP.GE.AND P0, PT, R11, -0x18, PT ;  /* 0xffffffe80b00780c */ /* 0x000fe40003f06270 */
[----:B------:R-:W-:-:S11]  /*1260*/  LOP3.LUT R0, R0, 0x80000000, RZ, 0xc0, !PT ;  /* 0x8000000000007812 */ /* 0x000fd600078ec0ff */
[----:B------:R-:W-:Y:S05]  /*1270*/  @!P0 BRA `(.L_x_31) ;  /* 0x0000000000688947 */ /* 0x000fea0003800000 */
[CCC-:B------:R-:W-:Y:S01]  /*1280*/  FFMA.RZ R7, R17.reuse, R13.reuse, R12.reuse ;  /* 0x0000000d11077223 */ /* 0x1c0fe2000000c00c */
[-CC-:B------:R-:W-:Y:S01]  /*1290*/  FFMA.RM R10, R17, R13.reuse, R12.reuse ;  /* 0x0000000d110a7223 */ /* 0x180fe2000000400c */
[C---:B------:R-:W-:Y:S02]  /*12a0*/  ISETP.NE.AND P3, PT, R11.reuse, RZ, PT ;  /* 0x000000ff0b00720c */ /* 0x040fe40003f65270 */
[----:B------:R-:W-:Y:S02]  /*12b0*/  ISETP.NE.AND P1, PT, R11, RZ, PT ;  /* 0x000000ff0b00720c */ /* 0x000fe40003f25270 */
[----:B------:R-:W-:Y:S01]  /*12c0*/  LOP3.LUT R9, R7, 0x7fffff, RZ, 0xc0, !PT ;  /* 0x007fffff07097812 */ /* 0x000fe200078ec0ff */
[----:B------:R-:W-:Y:S01]  /*12d0*/  FFMA.RP R7, R17, R13, R12 ;  /* 0x0000000d11077223 */ /* 0x000fe2000000800c */
[----:B------:R-:W-:Y:S01]  /*12e0*/  IADD3 R12, PT, PT, R11, 0x20, RZ ;  /* 0x000000200b0c7810 */ /* 0x000fe20007ffe0ff */
[----:B------:R-:W-:Y:S01]  /*12f0*/  IMAD.MOV R11, RZ, RZ, -R11 ;  /* 0x000000ffff0b7224 */ /* 0x000fe200078e0a0b */
[----:B------:R-:W-:-:S02]  /*1300*/  LOP3.LUT R9, R9, 0x800000, RZ, 0xfc, !PT ;  /* 0x0080000009097812 */ /* 0x000fc400078efcff */
[----:B------:R-:W-:Y:S02]  /*1310*/  FSETP.NEU.FTZ.AND P0, PT, R7, R10, PT ;  /* 0x0000000a0700720b */ /* 0x000fe40003f1d000 */
[----:B------:R-:W-:Y:S02]  /*1320*/  SHF.L.U32 R12, R9, R12, RZ ;  /* 0x0000000c090c7219 */ /* 0x000fe400000006ff */
[----:B------:R-:W-:Y:S02]  /*1330*/  SEL R10, R11, RZ, P3 ;  /* 0x000000ff0b0a7207 */ /* 0x000fe40001800000 */
[----:B------:R-:W-:Y:S02]  /*1340*/  ISETP.NE.AND P1, PT, R12, RZ, P1 ;  /* 0x000000ff0c00720c */ /* 0x000fe40000f25270 */
[----:B------:R-:W-:Y:S02]  /*1350*/  SHF.R.U32.HI R10, RZ, R10, R9 ;  /* 0x0000000aff0a7219 */ /* 0x000fe40000011609 */
[----:B------:R-:W-:-:S02]  /*1360*/  PLOP3.LUT P0, PT, P0, P1, PT, 0xf8, 0x8f ;  /* 0x00000000008f781c */ /* 0x000fc40000703f70 */
[----:B------:R-:W-:Y:S02]  /*1370*/  SHF.R.U32.HI R12, RZ, 0x1, R10 ;  /* 0x00000001ff0c7819 */ /* 0x000fe4000001160a */
[----:B------:R-:W-:-:S04]  /*1380*/  SEL R7, RZ, 0x1, !P0 ;  /* 0x00000001ff077807 */ /* 0x000fc80004000000 */
[----:B------:R-:W-:-:S04]  /*1390*/  LOP3.LUT R7, R7, 0x1, R12, 0xf8, !PT ;  /* 0x0000000107077812 */ /* 0x000fc800078ef80c */
[----:B------:R-:W-:-:S04]  /*13a0*/  LOP3.LUT R7, R7, R10, RZ, 0xc0, !PT ;  /* 0x0000000a07077212 */ /* 0x000fc800078ec0ff */
[----:B------:R-:W-:-:S04]  /*13b0*/  IADD3 R7, PT, PT, R12, R7, RZ ;  /* 0x000000070c077210 */ /* 0x000fc80007ffe0ff */
[----:B------:R-:W-:Y:S01]  /*13c0*/  LOP3.LUT R0, R7, R0, RZ, 0xfc, !PT ;  /* 0x0000000007007212 */ /* 0x000fe200078efcff */
[----:B------:R-:W-:Y:S06]  /*13d0*/  BRA `(.L_x_31) ;  /* 0x0000000000107947 */ /* 0x000fec0003800000 */
.L_x_30:
[----:B------:R-:W-:-:S04]  /*13e0*/  LOP3.LUT R0, R0, 0x80000000, RZ, 0xc0, !PT ;  /* 0x8000000000007812 */ /* 0x000fc800078ec0ff */
[----:B------:R-:W-:Y:S01]  /*13f0*/  LOP3.LUT R0, R0, 0x7f800000, RZ, 0xfc, !PT ;  /* 0x7f80000000007812 */ /* 0x000fe200078efcff */
[----:B------:R-:W-:Y:S06]  /*1400*/  BRA `(.L_x_31) ;  /* 0x0000000000047947 */ /* 0x000fec0003800000 */
.L_x_29:
[----:B------:R-:W-:-:S07]  /*1410*/  IMAD R0, R10, 0x800000, R0 ;  /* 0x008000000a007824 */ /* 0x000fce00078e0200 */
.L_x_31:
[----:B------:R-:W-:Y:S05]  /*1420*/  BSYNC.RECONVERGENT B2 ;  /* 0x0000000000027941 */ /* 0x000fea0003800200 */
.L_x_28:
[----:B------:R-:W-:Y:S05]  /*1430*/  BRA `(.L_x_32) ;  /* 0x0000000000207947 */ /* 0x000fea0003800000 */
.L_x_27:
[----:B------:R-:W-:-:S04]  /*1440*/  LOP3.LUT R0, R11, 0x80000000, R0, 0x48, !PT ;  /* 0x800000000b007812 */ /* 0x000fc800078e4800 */
[----:B------:R-:W-:Y:S01]  /*1450*/  LOP3.LUT R0, R0, 0x7f800000, RZ, 0xfc, !PT ;  /* 0x7f80000000007812 */ /* 0x000fe200078efcff */
[----:B------:R-:W-:Y:S06]  /*1460*/  BRA `(.L_x_32) ;  /* 0x0000000000147947 */ /* 0x000fec0003800000 */
.L_x_26:
[----:B------:R-:W-:Y:S01]  /*1470*/  LOP3.LUT R0, R11, 0x80000000, R0, 0x48, !PT ;  /* 0x800000000b007812 */ /* 0x000fe200078e4800 */
[----:B------:R-:W-:Y:S06]  /*1480*/  BRA `(.L_x_32) ;  /* 0x00000000000c7947 */ /* 0x000fec0003800000 */
.L_x_25:
[----:B------:R-:W0:Y:S01]  /*1490*/  MUFU.RSQ R0, -QNAN ;  /* 0xffc0000000007908 */ /* 0x000e220000001400 */
[----:B------:R-:W-:Y:S05]  /*14a0*/  BRA `(.L_x_32) ;  /* 0x0000000000047947 */ /* 0x000fea0003800000 */
.L_x_24:
[----:B------:R-:W-:-:S07]  /*14b0*/  FADD.FTZ R0, R0, R3 ;  /* 0x0000000300007221 */ /* 0x000fce0000010000 */
.L_x_32:
[----:B------:R-:W-:Y:S05]  /*14c0*/  BSYNC.RECONVERGENT B1 ;  /* 0x0000000000017941 */ /* 0x000fea0003800200 */
.L_x_22:
[----:B------:R-:W-:-:S04]  /*14d0*/  HFMA2 R9, -RZ, RZ, 0, 0 ;  /* 0x00000000ff097431 */ /* 0x000fc800000001ff */
[----:B0-----:R-:W-:Y:S05]  /*14e0*/  RET.REL.NODEC R8 `(_Z20histo_prescan_kernelPjiS_) ;  /* 0xffffffe808c47950 */ /* 0x001fea0003c3ffff */
.L_x_33:
[----:B------:R-:W-:-:S00]  /*14f0*/  BRA `(.L_x_33) ;  /* 0xfffffffc00fc7947 */ /* 0x000fc0000383ffff */
[----:B------:R-:W-:-:S00]  /*1500*/  NOP ;  /* 0x0000000000007918 */ /* 0x000fc00000000000 */
[----:B------:R-:W-:-:S00]  /*1510*/  NOP ;  /* 0x0000000000007918 */ /* 0x000fc00000000000 */
[----:B------:R-:W-:-:S00]  /*1520*/  NOP ;  /* 0x0000000000007918 */ /* 0x000fc00000000000 */
[----:B------:R-:W-:-:S00]  /*1530*/  NOP ;  /* 0x0000000000007918 */ /* 0x000fc00000000000 */
[----:B------:R-:W-:-:S00]  /*1540*/  NOP ;  /* 0x0000000000007918 */ /* 0x000fc00000000000 */
[----:B------:R-:W-:-:S00]  /*1550*/  NOP ;  /* 0x0000000000007918 */ /* 0x000fc00000000000 */
[----:B------:R-:W-:-:S00]  /*1560*/  NOP ;  /* 0x0000000000007918 */ /* 0x000fc00000000000 */
[----:B------:R-:W-:-:S00]  /*1570*/  NOP ;  /* 0x0000000000007918 */ /* 0x000fc00000000000 */
.L_x_34:


//--------------------- .nv.shared._Z20histo_prescan_kernelPjiS_ --------------------------
	.section	.nv.shared._Z20histo_prescan_kernelPjiS_,"aw",@nobits
	.sectionflags	@""
	.align	8
.nv.shared._Z20histo_prescan_kernelPjiS_:
	.zero		5120


//--------------------- .nv.shared.reserved.0     --------------------------
	.section	.nv.shared.reserved.0,"aw",@nobits
	.weak		__nv_reservedSMEM_offset_0_alias
	.size		__nv_reservedSMEM_offset_0_alias, 0, 64
	.other		__nv_reservedSMEM_offset_0_alias,@"STO_CUDA_RESERVED_SHARED STV_DEFAULT"
__nv_reservedSMEM_offset_0_alias:
	.zero		0
	.zero		64


//--------------------- .nv.constant0._Z20histo_prescan_kernelPjiS_ --------------------------
	.section	.nv.constant0._Z20histo_prescan_kernelPjiS_,"a",@progbits
	.sectionflags	@""
	.align	4
.nv.constant0._Z20histo_prescan_kernelPjiS_:
	.zero		920


//--------------------- SYMBOLS --------------------------

	.type		.nv.reservedSmem.offset0,@object
	.size		.nv.reservedSmem.offset0,0x4
	.type		.nv.reservedSmem.cap,@object
	.size		.nv.reservedSmem.cap,0x4
